//
// Generated by NVIDIA NVVM Compiler
//
// Compiler Build ID: CL-36424714
// Cuda compilation tools, release 13.0, V13.0.88
// Based on NVVM 20.0.0
//

.version 9.0
.target sm_100
.address_size 64

	// .globl	_ZN3cub18CUB_300001_SM_10006detail11EmptyKernelIvEEvv
.global .align 1 .b8 _ZN40_INTERNAL_70a58834_4_k_cu_8792e86c_157204cuda3std3__45__cpo5beginE[1];
.global .align 1 .b8 _ZN40_INTERNAL_70a58834_4_k_cu_8792e86c_157204cuda3std3__45__cpo3endE[1];
.global .align 1 .b8 _ZN40_INTERNAL_70a58834_4_k_cu_8792e86c_157204cuda3std3__45__cpo6cbeginE[1];
.global .align 1 .b8 _ZN40_INTERNAL_70a58834_4_k_cu_8792e86c_157204cuda3std3__45__cpo4cendE[1];
.global .align 1 .b8 _ZN40_INTERNAL_70a58834_4_k_cu_8792e86c_157204cuda3std3__45__cpo6rbeginE[1];
.global .align 1 .b8 _ZN40_INTERNAL_70a58834_4_k_cu_8792e86c_157204cuda3std3__45__cpo4rendE[1];
.global .align 1 .b8 _ZN40_INTERNAL_70a58834_4_k_cu_8792e86c_157204cuda3std3__45__cpo7crbeginE[1];
.global .align 1 .b8 _ZN40_INTERNAL_70a58834_4_k_cu_8792e86c_157204cuda3std3__45__cpo5crendE[1];
.global .align 1 .b8 _ZN40_INTERNAL_70a58834_4_k_cu_8792e86c_157204cuda3std3__442_GLOBAL__N__70a58834_4_k_cu_8792e86c_157206ignoreE[1];
.global .align 1 .b8 _ZN40_INTERNAL_70a58834_4_k_cu_8792e86c_157204cuda3std3__419piecewise_constructE[1];
.global .align 1 .b8 _ZN40_INTERNAL_70a58834_4_k_cu_8792e86c_157204cuda3std3__48in_placeE[1];
.global .align 1 .b8 _ZN40_INTERNAL_70a58834_4_k_cu_8792e86c_157204cuda3std3__420unreachable_sentinelE[1];
.global .align 1 .b8 _ZN40_INTERNAL_70a58834_4_k_cu_8792e86c_157204cuda3std3__47nulloptE[1];
.global .align 1 .b8 _ZN40_INTERNAL_70a58834_4_k_cu_8792e86c_157204cuda3std3__48unexpectE[1];
.global .align 1 .b8 _ZN40_INTERNAL_70a58834_4_k_cu_8792e86c_157204cuda3std6ranges3__45__cpo4swapE[1];
.global .align 1 .b8 _ZN40_INTERNAL_70a58834_4_k_cu_8792e86c_157204cuda3std6ranges3__45__cpo9iter_moveE[1];
.global .align 1 .b8 _ZN40_INTERNAL_70a58834_4_k_cu_8792e86c_157204cuda3std6ranges3__45__cpo5beginE[1];
.global .align 1 .b8 _ZN40_INTERNAL_70a58834_4_k_cu_8792e86c_157204cuda3std6ranges3__45__cpo3endE[1];
.global .align 1 .b8 _ZN40_INTERNAL_70a58834_4_k_cu_8792e86c_157204cuda3std6ranges3__45__cpo6cbeginE[1];
.global .align 1 .b8 _ZN40_INTERNAL_70a58834_4_k_cu_8792e86c_157204cuda3std6ranges3__45__cpo4cendE[1];
.global .align 1 .b8 _ZN40_INTERNAL_70a58834_4_k_cu_8792e86c_157204cuda3std6ranges3__45__cpo7advanceE[1];
.global .align 1 .b8 _ZN40_INTERNAL_70a58834_4_k_cu_8792e86c_157204cuda3std6ranges3__45__cpo9iter_swapE[1];
.global .align 1 .b8 _ZN40_INTERNAL_70a58834_4_k_cu_8792e86c_157204cuda3std6ranges3__45__cpo4nextE[1];
.global .align 1 .b8 _ZN40_INTERNAL_70a58834_4_k_cu_8792e86c_157204cuda3std6ranges3__45__cpo4prevE[1];
.global .align 1 .b8 _ZN40_INTERNAL_70a58834_4_k_cu_8792e86c_157204cuda3std6ranges3__45__cpo4dataE[1];
.global .align 1 .b8 _ZN40_INTERNAL_70a58834_4_k_cu_8792e86c_157204cuda3std6ranges3__45__cpo5cdataE[1];
.global .align 1 .b8 _ZN40_INTERNAL_70a58834_4_k_cu_8792e86c_157204cuda3std6ranges3__45__cpo4sizeE[1];
.global .align 1 .b8 _ZN40_INTERNAL_70a58834_4_k_cu_8792e86c_157204cuda3std6ranges3__45__cpo5ssizeE[1];
.global .align 1 .b8 _ZN40_INTERNAL_70a58834_4_k_cu_8792e86c_157204cuda3std6ranges3__45__cpo8distanceE[1];
.global .align 1 .b8 _ZN40_INTERNAL_70a58834_4_k_cu_8792e86c_157206thrust24THRUST_300001_SM_1000_NS6system6detail10sequential3seqE[1];
.global .align 1 .b8 _ZN40_INTERNAL_70a58834_4_k_cu_8792e86c_157206thrust24THRUST_300001_SM_1000_NS12placeholders2_1E[1];
.global .align 1 .b8 _ZN40_INTERNAL_70a58834_4_k_cu_8792e86c_157206thrust24THRUST_300001_SM_1000_NS12placeholders2_2E[1];
.global .align 1 .b8 _ZN40_INTERNAL_70a58834_4_k_cu_8792e86c_157206thrust24THRUST_300001_SM_1000_NS12placeholders2_3E[1];
.global .align 1 .b8 _ZN40_INTERNAL_70a58834_4_k_cu_8792e86c_157206thrust24THRUST_300001_SM_1000_NS12placeholders2_4E[1];
.global .align 1 .b8 _ZN40_INTERNAL_70a58834_4_k_cu_8792e86c_157206thrust24THRUST_300001_SM_1000_NS12placeholders2_5E[1];
.global .align 1 .b8 _ZN40_INTERNAL_70a58834_4_k_cu_8792e86c_157206thrust24THRUST_300001_SM_1000_NS12placeholders2_6E[1];
.global .align 1 .b8 _ZN40_INTERNAL_70a58834_4_k_cu_8792e86c_157206thrust24THRUST_300001_SM_1000_NS12placeholders2_7E[1];
.global .align 1 .b8 _ZN40_INTERNAL_70a58834_4_k_cu_8792e86c_157206thrust24THRUST_300001_SM_1000_NS12placeholders2_8E[1];
.global .align 1 .b8 _ZN40_INTERNAL_70a58834_4_k_cu_8792e86c_157206thrust24THRUST_300001_SM_1000_NS12placeholders2_9E[1];
.global .align 1 .b8 _ZN40_INTERNAL_70a58834_4_k_cu_8792e86c_157206thrust24THRUST_300001_SM_1000_NS12placeholders3_10E[1];

.visible .entry _ZN3cub18CUB_300001_SM_10006detail11EmptyKernelIvEEvv()
{


	ret;

}


// ===== COMPILED SASS (sm_100) =====

	.target	sm_100

	.elftype	@"ET_EXEC"


//--------------------- .note.nv.tkinfo           --------------------------
	.section	.note.nv.tkinfo,"",@"SHT_NOTE"
	.sectionflags	@"SHF_NOTE_NV_TKINFO"
	.tkinfo
        /*0018*/ 	.word	0x00000002
        /*0030*/ 	.string	""
        /*0030*/ 	.string	"ptxas"
        /*0030*/ 	.string	"Cuda compilation tools, release 13.0, V13.0.88"
        /*0030*/ 	.string	"Build cuda_13.0.r13.0/compiler.36424714_0"
        /*0030*/ 	.string	"-arch sm_100 -m 64 "



//--------------------- .note.nv.cuinfo           --------------------------
	.section	.note.nv.cuinfo,"",@"SHT_NOTE"
	.sectionflags	@"SHF_NOTE_NV_CUINFO"
        /*0018*/ 	.short	0x0002
        /*001a*/ 	.short	0x0064
        /*001c*/ 	.short	0x0082
	.zero		2


//--------------------- .nv.info                  --------------------------
	.section	.nv.info,"",@"SHT_CUDA_INFO"
	.align	4


	//----- nvinfo : EIATTR_REGCOUNT
	.align		4
        /*0000*/ 	.byte	0x04, 0x2f
        /*0002*/ 	.short	(.L_41 - .L_40)
	.align		4
.L_40:
        /*0004*/ 	.word	index@(_ZN3cub18CUB_300001_SM_10006detail11EmptyKernelIvEEvv)
        /*0008*/ 	.word	0x00000004


	//----- nvinfo : EIATTR_FRAME_SIZE
	.align		4
.L_41:
        /*000c*/ 	.byte	0x04, 0x11
        /*000e*/ 	.short	(.L_43 - .L_42)
	.align		4
.L_42:
        /*0010*/ 	.word	index@(_ZN3cub18CUB_300001_SM_10006detail11EmptyKernelIvEEvv)
        /*0014*/ 	.word	0x00000000


	//----- nvinfo : EIATTR_MIN_STACK_SIZE
	.align		4
.L_43:
        /*0018*/ 	.byte	0x04, 0x12
        /*001a*/ 	.short	(.L_45 - .L_44)
	.align		4
.L_44:
        /*001c*/ 	.word	index@(_ZN3cub18CUB_300001_SM_10006detail11EmptyKernelIvEEvv)
        /*0020*/ 	.word	0x00000000
.L_45:


//--------------------- .nv.compat                --------------------------
	.section	.nv.compat,"",@"SHT_CUDA_COMPAT_INFO"
	.align	4
        /*0000*/ 	.byte	0x02, 0x09, 0x00, 0x00, 0x02, 0x02, 0x01, 0x00, 0x02, 0x05, 0x05, 0x00, 0x03, 0x07, 0x01, 0x01
        /*0010*/ 	.byte	0x02, 0x03, 0x00, 0x00, 0x02, 0x06, 0x01, 0x00, 0x04, 0x0b, 0x08, 0x00, 0x09, 0x00, 0x00, 0x00
        /*0020*/ 	.byte	0x00, 0x00, 0x00, 0x00


//--------------------- .nv.info._ZN3cub18CUB_300001_SM_10006detail11EmptyKernelIvEEvv --------------------------
	.section	.nv.info._ZN3cub18CUB_300001_SM_10006detail11EmptyKernelIvEEvv,"",@"SHT_CUDA_INFO"
	.sectionflags	@""
	.align	4


	//----- nvinfo : EIATTR_CUDA_API_VERSION
	.align		4
        /*0000*/ 	.byte	0x04, 0x37
        /*0002*/ 	.short	(.L_47 - .L_46)
.L_46:
        /*0004*/ 	.word	0x00000082


	//----- nvinfo : EIATTR_SPARSE_MMA_MASK
	.align		4
.L_47:
        /*0008*/ 	.byte	0x03, 0x50
        /*000a*/ 	.short	0x0000


	//----- nvinfo : EIATTR_MAXREG_COUNT
	.align		4
        /*000c*/ 	.byte	0x03, 0x1b
        /*000e*/ 	.short	0x00ff


	//----- nvinfo : EIATTR_MERCURY_ISA_VERSION
	.align		4
        /*0010*/ 	.byte	0x03, 0x5f
        /*0012*/ 	.short	0x0101


	//----- nvinfo : EIATTR_VRC_CTA_INIT_COUNT
	.align		4
        /*0014*/ 	.byte	0x02, 0x4a
	.zero		1
	.zero		1


	//----- nvinfo : EIATTR_EXIT_INSTR_OFFSETS
	.align		4
        /*0018*/ 	.byte	0x04, 0x1c
        /*001a*/ 	.short	(.L_49 - .L_48)


	//   ....[0]....
.L_48:
        /*001c*/ 	.word	0x00000010


	//----- nvinfo : EIATTR_SW_WAR
	.align		4
.L_49:
        /*0020*/ 	.byte	0x04, 0x36
        /*0022*/ 	.short	(.L_51 - .L_50)
.L_50:
        /*0024*/ 	.word	0x00000008
.L_51:


//--------------------- .nv.callgraph             --------------------------
	.section	.nv.callgraph,"",@"SHT_CUDA_CALLGRAPH"
	.align	4
	.sectionentsize	8
	.align		4
        /*0000*/ 	.word	0x00000000
	.align		4
        /*0004*/ 	.word	0xffffffff
	.align		4
        /*0008*/ 	.word	0x00000000
	.align		4
        /*000c*/ 	.word	0xfffffffe
	.align		4
        /*0010*/ 	.word	0x00000000
	.align		4
        /*0014*/ 	.word	0xfffffffd
	.align		4
        /*0018*/ 	.word	0x00000000
	.align		4
        /*001c*/ 	.word	0xfffffffc


//--------------------- .nv.constant4             --------------------------
	.section	.nv.constant4,"a",@progbits
	.align	8
	.align		8
.nv.constant4:
        /*0000*/ 	.dword	_ZN40_INTERNAL_70a58834_4_k_cu_8792e86c_161234cuda3std3__45__cpo5beginE
	.align		8
        /*0008*/ 	.dword	_ZN40_INTERNAL_70a58834_4_k_cu_8792e86c_161234cuda3std3__45__cpo3endE
	.align		8
        /*0010*/ 	.dword	_ZN40_INTERNAL_70a58834_4_k_cu_8792e86c_161234cuda3std3__45__cpo6cbeginE
	.align		8
        /*0018*/ 	.dword	_ZN40_INTERNAL_70a58834_4_k_cu_8792e86c_161234cuda3std3__45__cpo4cendE
	.align		8
        /*0020*/ 	.dword	_ZN40_INTERNAL_70a58834_4_k_cu_8792e86c_161234cuda3std3__45__cpo6rbeginE
	.align		8
        /*0028*/ 	.dword	_ZN40_INTERNAL_70a58834_4_k_cu_8792e86c_161234cuda3std3__45__cpo4rendE
	.align		8
        /*0030*/ 	.dword	_ZN40_INTERNAL_70a58834_4_k_cu_8792e86c_161234cuda3std3__45__cpo7crbeginE
	.align		8
        /*0038*/ 	.dword	_ZN40_INTERNAL_70a58834_4_k_cu_8792e86c_161234cuda3std3__45__cpo5crendE
	.align		8
        /*0040*/ 	.dword	_ZN40_INTERNAL_70a58834_4_k_cu_8792e86c_161234cuda3std3__442_GLOBAL__N__70a58834_4_k_cu_8792e86c_161236ignoreE
	.align		8
        /*0048*/ 	.dword	_ZN40_INTERNAL_70a58834_4_k_cu_8792e86c_161234cuda3std3__419piecewise_constructE
	.align		8
        /*0050*/ 	.dword	_ZN40_INTERNAL_70a58834_4_k_cu_8792e86c_161234cuda3std3__48in_placeE
	.align		8
        /*0058*/ 	.dword	_ZN40_INTERNAL_70a58834_4_k_cu_8792e86c_161234cuda3std3__420unreachable_sentinelE
	.align		8
        /*0060*/ 	.dword	_ZN40_INTERNAL_70a58834_4_k_cu_8792e86c_161234cuda3std3__47nulloptE
	.align		8
        /*0068*/ 	.dword	_ZN40_INTERNAL_70a58834_4_k_cu_8792e86c_161234cuda3std3__48unexpectE
	.align		8
        /*0070*/ 	.dword	_ZN40_INTERNAL_70a58834_4_k_cu_8792e86c_161234cuda3std6ranges3__45__cpo4swapE
	.align		8
        /*0078*/ 	.dword	_ZN40_INTERNAL_70a58834_4_k_cu_8792e86c_161234cuda3std6ranges3__45__cpo9iter_moveE
	.align		8
        /*0080*/ 	.dword	_ZN40_INTERNAL_70a58834_4_k_cu_8792e86c_161234cuda3std6ranges3__45__cpo5beginE
	.align		8
        /*0088*/ 	.dword	_ZN40_INTERNAL_70a58834_4_k_cu_8792e86c_161234cuda3std6ranges3__45__cpo3endE
	.align		8
        /*0090*/ 	.dword	_ZN40_INTERNAL_70a58834_4_k_cu_8792e86c_161234cuda3std6ranges3__45__cpo6cbeginE
	.align		8
        /*0098*/ 	.dword	_ZN40_INTERNAL_70a58834_4_k_cu_8792e86c_161234cuda3std6ranges3__45__cpo4cendE
	.align		8
        /*00a0*/ 	.dword	_ZN40_INTERNAL_70a58834_4_k_cu_8792e86c_161234cuda3std6ranges3__45__cpo7advanceE
	.align		8
        /*00a8*/ 	.dword	_ZN40_INTERNAL_70a58834_4_k_cu_8792e86c_161234cuda3std6ranges3__45__cpo9iter_swapE
	.align		8
        /*00b0*/ 	.dword	_ZN40_INTERNAL_70a58834_4_k_cu_8792e86c_161234cuda3std6ranges3__45__cpo4nextE
	.align		8
        /*00b8*/ 	.dword	_ZN40_INTERNAL_70a58834_4_k_cu_8792e86c_161234cuda3std6ranges3__45__cpo4prevE
	.align		8
        /*00c0*/ 	.dword	_ZN40_INTERNAL_70a58834_4_k_cu_8792e86c_161234cuda3std6ranges3__45__cpo4dataE
	.align		8
        /*00c8*/ 	.dword	_ZN40_INTERNAL_70a58834_4_k_cu_8792e86c_161234cuda3std6ranges3__45__cpo5cdataE
	.align		8
        /*00d0*/ 	.dword	_ZN40_INTERNAL_70a58834_4_k_cu_8792e86c_161234cuda3std6ranges3__45__cpo4sizeE
	.align		8
        /*00d8*/ 	.dword	_ZN40_INTERNAL_70a58834_4_k_cu_8792e86c_161234cuda3std6ranges3__45__cpo5ssizeE
	.align		8
        /*00e0*/ 	.dword	_ZN40_INTERNAL_70a58834_4_k_cu_8792e86c_161234cuda3std6ranges3__45__cpo8distanceE
	.align		8
        /*00e8*/ 	.dword	_ZN40_INTERNAL_70a58834_4_k_cu_8792e86c_161236thrust24THRUST_300001_SM_1000_NS6system6detail10sequential3seqE
	.align		8
        /*00f0*/ 	.dword	_ZN40_INTERNAL_70a58834_4_k_cu_8792e86c_161236thrust24THRUST_300001_SM_1000_NS12placeholders2_1E
	.align		8
        /*00f8*/ 	.dword	_ZN40_INTERNAL_70a58834_4_k_cu_8792e86c_161236thrust24THRUST_300001_SM_1000_NS12placeholders2_2E
	.align		8
        /*0100*/ 	.dword	_ZN40_INTERNAL_70a58834_4_k_cu_8792e86c_161236thrust24THRUST_300001_SM_1000_NS12placeholders2_3E
	.align		8
        /*0108*/ 	.dword	_ZN40_INTERNAL_70a58834_4_k_cu_8792e86c_161236thrust24THRUST_300001_SM_1000_NS12placeholders2_4E
	.align		8
        /*0110*/ 	.dword	_ZN40_INTERNAL_70a58834_4_k_cu_8792e86c_161236thrust24THRUST_300001_SM_1000_NS12placeholders2_5E
	.align		8
        /*0118*/ 	.dword	_ZN40_INTERNAL_70a58834_4_k_cu_8792e86c_161236thrust24THRUST_300001_SM_1000_NS12placeholders2_6E
	.align		8
        /*0120*/ 	.dword	_ZN40_INTERNAL_70a58834_4_k_cu_8792e86c_161236thrust24THRUST_300001_SM_1000_NS12placeholders2_7E
	.align		8
        /*0128*/ 	.dword	_ZN40_INTERNAL_70a58834_4_k_cu_8792e86c_161236thrust24THRUST_300001_SM_1000_NS12placeholders2_8E
	.align		8
        /*0130*/ 	.dword	_ZN40_INTERNAL_70a58834_4_k_cu_8792e86c_161236thrust24THRUST_300001_SM_1000_NS12placeholders2_9E
	.align		8
        /*0138*/ 	.dword	_ZN40_INTERNAL_70a58834_4_k_cu_8792e86c_161236thrust24THRUST_300001_SM_1000_NS12placeholders3_10E


//--------------------- .text._ZN3cub18CUB_300001_SM_10006detail11EmptyKernelIvEEvv --------------------------
	.section	.text._ZN3cub18CUB_300001_SM_10006detail11EmptyKernelIvEEvv,"ax",@progbits
	.align	128
        .global         _ZN3cub18CUB_300001_SM_10006detail11EmptyKernelIvEEvv
        .type           _ZN3cub18CUB_300001_SM_10006detail11EmptyKernelIvEEvv,@function
        .size           _ZN3cub18CUB_300001_SM_10006detail11EmptyKernelIvEEvv,(.L_x_1 - _ZN3cub18CUB_300001_SM_10006detail11EmptyKernelIvEEvv)
        .other          _ZN3cub18CUB_300001_SM_10006detail11EmptyKernelIvEEvv,@"STO_CUDA_ENTRY STV_DEFAULT"
_ZN3cub18CUB_300001_SM_10006detail11EmptyKernelIvEEvv:
.text._ZN3cub18CUB_300001_SM_10006detail11EmptyKernelIvEEvv:
[----:B------:R-:W-:Y:S01]  /*0000*/  LDC R1, c[0x0][0x37c] ;  /* 0x0000df00ff017b82 */ /* 0x000fe20000000800 */
[----:B------:R-:W-:Y:S05]  /*0010*/  EXIT ;  /* 0x000000000000794d */ /* 0x000fea0003800000 */
.L_x_0:
[----:B------:R-:W-:-:S00]  /*0020*/  BRA `(.L_x_0) ;  /* 0xfffffffc00fc7947 */ /* 0x000fc0000383ffff */
[----:B------:R-:W-:-:S00]  /*0030*/  NOP ;  /* 0x0000000000007918 */ /* 0x000fc00000000000 */
        /* <DEDUP_REMOVED lines=12> */
.L_x_1:


//--------------------- .nv.shared.reserved.0     --------------------------
	.section	.nv.shared.reserved.0,"aw",@nobits
	.weak		__nv_reservedSMEM_offset_0_alias
	.size		__nv_reservedSMEM_offset_0_alias, 0, 64
	.other		__nv_reservedSMEM_offset_0_alias,@"STO_CUDA_RESERVED_SHARED STV_DEFAULT"
__nv_reservedSMEM_offset_0_alias:
	.zero		0
	.zero		64


//--------------------- .nv.global                --------------------------
	.section	.nv.global,"aw",@nobits
.nv.global:
	.type		_ZN40_INTERNAL_70a58834_4_k_cu_8792e86c_161236thrust24THRUST_300001_SM_1000_NS12placeholders2_5E,@object
	.size		_ZN40_INTERNAL_70a58834_4_k_cu_8792e86c_161236thrust24THRUST_300001_SM_1000_NS12placeholders2_5E,(_ZN40_INTERNAL_70a58834_4_k_cu_8792e86c_161234cuda3std3__45__cpo6cbeginE - _ZN40_INTERNAL_70a58834_4_k_cu_8792e86c_161236thrust24THRUST_300001_SM_1000_NS12placeholders2_5E)
_ZN40_INTERNAL_70a58834_4_k_cu_8792e86c_161236thrust24THRUST_300001_SM_1000_NS12placeholders2_5E:
	.zero		1
	.type		_ZN40_INTERNAL_70a58834_4_k_cu_8792e86c_161234cuda3std3__45__cpo6cbeginE,@object
	.size		_ZN40_INTERNAL_70a58834_4_k_cu_8792e86c_161234cuda3std3__45__cpo6cbeginE,(_ZN40_INTERNAL_70a58834_4_k_cu_8792e86c_161234cuda3std6ranges3__45__cpo6cbeginE - _ZN40_INTERNAL_70a58834_4_k_cu_8792e86c_161234cuda3std3__45__cpo6cbeginE)
_ZN40_INTERNAL_70a58834_4_k_cu_8792e86c_161234cuda3std3__45__cpo6cbeginE:
	.zero		1
	.type		_ZN40_INTERNAL_70a58834_4_k_cu_8792e86c_161234cuda3std6ranges3__45__cpo6cbeginE,@object
	.size		_ZN40_INTERNAL_70a58834_4_k_cu_8792e86c_161234cuda3std6ranges3__45__cpo6cbeginE,(_ZN40_INTERNAL_70a58834_4_k_cu_8792e86c_161234cuda3std3__48in_placeE - _ZN40_INTERNAL_70a58834_4_k_cu_8792e86c_161234cuda3std6ranges3__45__cpo6cbeginE)
_ZN40_INTERNAL_70a58834_4_k_cu_8792e86c_161234cuda3std6ranges3__45__cpo6cbeginE:
	.zero		1
	.type		_ZN40_INTERNAL_70a58834_4_k_cu_8792e86c_161234cuda3std3__48in_placeE,@object
	.size		_ZN40_INTERNAL_70a58834_4_k_cu_8792e86c_161234cuda3std3__48in_placeE,(_ZN40_INTERNAL_70a58834_4_k_cu_8792e86c_161234cuda3std6ranges3__45__cpo4sizeE - _ZN40_INTERNAL_70a58834_4_k_cu_8792e86c_161234cuda3std3__48in_placeE)
_ZN40_INTERNAL_70a58834_4_k_cu_8792e86c_161234cuda3std3__48in_placeE:
	.zero		1
	.type		_ZN40_INTERNAL_70a58834_4_k_cu_8792e86c_161234cuda3std6ranges3__45__cpo4sizeE,@object
	.size		_ZN40_INTERNAL_70a58834_4_k_cu_8792e86c_161234cuda3std6ranges3__45__cpo4sizeE,(_ZN40_INTERNAL_70a58834_4_k_cu_8792e86c_161236thrust24THRUST_300001_SM_1000_NS12placeholders2_9E - _ZN40_INTERNAL_70a58834_4_k_cu_8792e86c_161234cuda3std6ranges3__45__cpo4sizeE)
_ZN40_INTERNAL_70a58834_4_k_cu_8792e86c_161234cuda3std6ranges3__45__cpo4sizeE:
	.zero		1
	.type		_ZN40_INTERNAL_70a58834_4_k_cu_8792e86c_161236thrust24THRUST_300001_SM_1000_NS12placeholders2_9E,@object
	.size		_ZN40_INTERNAL_70a58834_4_k_cu_8792e86c_161236thrust24THRUST_300001_SM_1000_NS12placeholders2_9E,(_ZN40_INTERNAL_70a58834_4_k_cu_8792e86c_161234cuda3std3__45__cpo7crbeginE - _ZN40_INTERNAL_70a58834_4_k_cu_8792e86c_161236thrust24THRUST_300001_SM_1000_NS12placeholders2_9E)
_ZN40_INTERNAL_70a58834_4_k_cu_8792e86c_161236thrust24THRUST_300001_SM_1000_NS12placeholders2_9E:
	.zero		1
	.type		_ZN40_INTERNAL_70a58834_4_k_cu_8792e86c_161234cuda3std3__45__cpo7crbeginE,@object
	.size		_ZN40_INTERNAL_70a58834_4_k_cu_8792e86c_161234cuda3std3__45__cpo7crbeginE,(_ZN40_INTERNAL_70a58834_4_k_cu_8792e86c_161234cuda3std6ranges3__45__cpo4nextE - _ZN40_INTERNAL_70a58834_4_k_cu_8792e86c_161234cuda3std3__45__cpo7crbeginE)
_ZN40_INTERNAL_70a58834_4_k_cu_8792e86c_161234cuda3std3__45__cpo7crbeginE:
	.zero		1
	.type		_ZN40_INTERNAL_70a58834_4_k_cu_8792e86c_161234cuda3std6ranges3__45__cpo4nextE,@object
	.size		_ZN40_INTERNAL_70a58834_4_k_cu_8792e86c_161234cuda3std6ranges3__45__cpo4nextE,(_ZN40_INTERNAL_70a58834_4_k_cu_8792e86c_161234cuda3std6ranges3__45__cpo4swapE - _ZN40_INTERNAL_70a58834_4_k_cu_8792e86c_161234cuda3std6ranges3__45__cpo4nextE)
_ZN40_INTERNAL_70a58834_4_k_cu_8792e86c_161234cuda3std6ranges3__45__cpo4nextE:
	.zero		1
	.type		_ZN40_INTERNAL_70a58834_4_k_cu_8792e86c_161234cuda3std6ranges3__45__cpo4swapE,@object
	.size		_ZN40_INTERNAL_70a58834_4_k_cu_8792e86c_161234cuda3std6ranges3__45__cpo4swapE,(_ZN40_INTERNAL_70a58834_4_k_cu_8792e86c_161236thrust24THRUST_300001_SM_1000_NS12placeholders2_1E - _ZN40_INTERNAL_70a58834_4_k_cu_8792e86c_161234cuda3std6ranges3__45__cpo4swapE)
_ZN40_INTERNAL_70a58834_4_k_cu_8792e86c_161234cuda3std6ranges3__45__cpo4swapE:
	.zero		1
	.type		_ZN40_INTERNAL_70a58834_4_k_cu_8792e86c_161236thrust24THRUST_300001_SM_1000_NS12placeholders2_1E,@object
	.size		_ZN40_INTERNAL_70a58834_4_k_cu_8792e86c_161236thrust24THRUST_300001_SM_1000_NS12placeholders2_1E,(_ZN40_INTERNAL_70a58834_4_k_cu_8792e86c_161236thrust24THRUST_300001_SM_1000_NS12placeholders2_3E - _ZN40_INTERNAL_70a58834_4_k_cu_8792e86c_161236thrust24THRUST_300001_SM_1000_NS12placeholders2_1E)
_ZN40_INTERNAL_70a58834_4_k_cu_8792e86c_161236thrust24THRUST_300001_SM_1000_NS12placeholders2_1E:
	.zero		1
	.type		_ZN40_INTERNAL_70a58834_4_k_cu_8792e86c_161236thrust24THRUST_300001_SM_1000_NS12placeholders2_3E,@object
	.size		_ZN40_INTERNAL_70a58834_4_k_cu_8792e86c_161236thrust24THRUST_300001_SM_1000_NS12placeholders2_3E,(_ZN40_INTERNAL_70a58834_4_k_cu_8792e86c_161234cuda3std3__45__cpo5beginE - _ZN40_INTERNAL_70a58834_4_k_cu_8792e86c_161236thrust24THRUST_300001_SM_1000_NS12placeholders2_3E)
_ZN40_INTERNAL_70a58834_4_k_cu_8792e86c_161236thrust24THRUST_300001_SM_1000_NS12placeholders2_3E:
	.zero		1
	.type		_ZN40_INTERNAL_70a58834_4_k_cu_8792e86c_161234cuda3std3__45__cpo5beginE,@object
	.size		_ZN40_INTERNAL_70a58834_4_k_cu_8792e86c_161234cuda3std3__45__cpo5beginE,(_ZN40_INTERNAL_70a58834_4_k_cu_8792e86c_161234cuda3std6ranges3__45__cpo5beginE - _ZN40_INTERNAL_70a58834_4_k_cu_8792e86c_161234cuda3std3__45__cpo5beginE)
_ZN40_INTERNAL_70a58834_4_k_cu_8792e86c_161234cuda3std3__45__cpo5beginE:
	.zero		1
	.type		_ZN40_INTERNAL_70a58834_4_k_cu_8792e86c_161234cuda3std6ranges3__45__cpo5beginE,@object
	.size		_ZN40_INTERNAL_70a58834_4_k_cu_8792e86c_161234cuda3std6ranges3__45__cpo5beginE,(_ZN40_INTERNAL_70a58834_4_k_cu_8792e86c_161234cuda3std3__442_GLOBAL__N__70a58834_4_k_cu_8792e86c_161236ignoreE - _ZN40_INTERNAL_70a58834_4_k_cu_8792e86c_161234cuda3std6ranges3__45__cpo5beginE)
_ZN40_INTERNAL_70a58834_4_k_cu_8792e86c_161234cuda3std6ranges3__45__cpo5beginE:
	.zero		1
	.type		_ZN40_INTERNAL_70a58834_4_k_cu_8792e86c_161234cuda3std3__442_GLOBAL__N__70a58834_4_k_cu_8792e86c_161236ignoreE,@object
	.size		_ZN40_INTERNAL_70a58834_4_k_cu_8792e86c_161234cuda3std3__442_GLOBAL__N__70a58834_4_k_cu_8792e86c_161236ignoreE,(_ZN40_INTERNAL_70a58834_4_k_cu_8792e86c_161234cuda3std6ranges3__45__cpo4dataE - _ZN40_INTERNAL_70a58834_4_k_cu_8792e86c_161234cuda3std3__442_GLOBAL__N__70a58834_4_k_cu_8792e86c_161236ignoreE)
_ZN40_INTERNAL_70a58834_4_k_cu_8792e86c_161234cuda3std3__442_GLOBAL__N__70a58834_4_k_cu_8792e86c_161236ignoreE:
	.zero		1
	.type		_ZN40_INTERNAL_70a58834_4_k_cu_8792e86c_161234cuda3std6ranges3__45__cpo4dataE,@object
	.size		_ZN40_INTERNAL_70a58834_4_k_cu_8792e86c_161234cuda3std6ranges3__45__cpo4dataE,(_ZN40_INTERNAL_70a58834_4_k_cu_8792e86c_161236thrust24THRUST_300001_SM_1000_NS12placeholders2_7E - _ZN40_INTERNAL_70a58834_4_k_cu_8792e86c_161234cuda3std6ranges3__45__cpo4dataE)
_ZN40_INTERNAL_70a58834_4_k_cu_8792e86c_161234cuda3std6ranges3__45__cpo4dataE:
	.zero		1
	.type		_ZN40_INTERNAL_70a58834_4_k_cu_8792e86c_161236thrust24THRUST_300001_SM_1000_NS12placeholders2_7E,@object
	.size		_ZN40_INTERNAL_70a58834_4_k_cu_8792e86c_161236thrust24THRUST_300001_SM_1000_NS12placeholders2_7E,(_ZN40_INTERNAL_70a58834_4_k_cu_8792e86c_161234cuda3std3__45__cpo6rbeginE - _ZN40_INTERNAL_70a58834_4_k_cu_8792e86c_161236thrust24THRUST_300001_SM_1000_NS12placeholders2_7E)
_ZN40_INTERNAL_70a58834_4_k_cu_8792e86c_161236thrust24THRUST_300001_SM_1000_NS12placeholders2_7E:
	.zero		1
	.type		_ZN40_INTERNAL_70a58834_4_k_cu_8792e86c_161234cuda3std3__45__cpo6rbeginE,@object
	.size		_ZN40_INTERNAL_70a58834_4_k_cu_8792e86c_161234cuda3std3__45__cpo6rbeginE,(_ZN40_INTERNAL_70a58834_4_k_cu_8792e86c_161234cuda3std6ranges3__45__cpo7advanceE - _ZN40_INTERNAL_70a58834_4_k_cu_8792e86c_161234cuda3std3__45__cpo6rbeginE)
_ZN40_INTERNAL_70a58834_4_k_cu_8792e86c_161234cuda3std3__45__cpo6rbeginE:
	.zero		1
	.type		_ZN40_INTERNAL_70a58834_4_k_cu_8792e86c_161234cuda3std6ranges3__45__cpo7advanceE,@object
	.size		_ZN40_INTERNAL_70a58834_4_k_cu_8792e86c_161234cuda3std6ranges3__45__cpo7advanceE,(_ZN40_INTERNAL_70a58834_4_k_cu_8792e86c_161234cuda3std3__47nulloptE - _ZN40_INTERNAL_70a58834_4_k_cu_8792e86c_161234cuda3std6ranges3__45__cpo7advanceE)
_ZN40_INTERNAL_70a58834_4_k_cu_8792e86c_161234cuda3std6ranges3__45__cpo7advanceE:
	.zero		1
	.type		_ZN40_INTERNAL_70a58834_4_k_cu_8792e86c_161234cuda3std3__47nulloptE,@object
	.size		_ZN40_INTERNAL_70a58834_4_k_cu_8792e86c_161234cuda3std3__47nulloptE,(_ZN40_INTERNAL_70a58834_4_k_cu_8792e86c_161234cuda3std6ranges3__45__cpo8distanceE - _ZN40_INTERNAL_70a58834_4_k_cu_8792e86c_161234cuda3std3__47nulloptE)
_ZN40_INTERNAL_70a58834_4_k_cu_8792e86c_161234cuda3std3__47nulloptE:
	.zero		1
	.type		_ZN40_INTERNAL_70a58834_4_k_cu_8792e86c_161234cuda3std6ranges3__45__cpo8distanceE,@object
	.size		_ZN40_INTERNAL_70a58834_4_k_cu_8792e86c_161234cuda3std6ranges3__45__cpo8distanceE,(_ZN40_INTERNAL_70a58834_4_k_cu_8792e86c_161236thrust24THRUST_300001_SM_1000_NS12placeholders2_6E - _ZN40_INTERNAL_70a58834_4_k_cu_8792e86c_161234cuda3std6ranges3__45__cpo8distanceE)
_ZN40_INTERNAL_70a58834_4_k_cu_8792e86c_161234cuda3std6ranges3__45__cpo8distanceE:
	.zero		1
	.type		_ZN40_INTERNAL_70a58834_4_k_cu_8792e86c_161236thrust24THRUST_300001_SM_1000_NS12placeholders2_6E,@object
	.size		_ZN40_INTERNAL_70a58834_4_k_cu_8792e86c_161236thrust24THRUST_300001_SM_1000_NS12placeholders2_6E,(_ZN40_INTERNAL_70a58834_4_k_cu_8792e86c_161234cuda3std3__45__cpo4cendE - _ZN40_INTERNAL_70a58834_4_k_cu_8792e86c_161236thrust24THRUST_300001_SM_1000_NS12placeholders2_6E)
_ZN40_INTERNAL_70a58834_4_k_cu_8792e86c_161236thrust24THRUST_300001_SM_1000_NS12placeholders2_6E:
	.zero		1
	.type		_ZN40_INTERNAL_70a58834_4_k_cu_8792e86c_161234cuda3std3__45__cpo4cendE,@object
	.size		_ZN40_INTERNAL_70a58834_4_k_cu_8792e86c_161234cuda3std3__45__cpo4cendE,(_ZN40_INTERNAL_70a58834_4_k_cu_8792e86c_161234cuda3std6ranges3__45__cpo4cendE - _ZN40_INTERNAL_70a58834_4_k_cu_8792e86c_161234cuda3std3__45__cpo4cendE)
_ZN40_INTERNAL_70a58834_4_k_cu_8792e86c_161234cuda3std3__45__cpo4cendE:
	.zero		1
	.type		_ZN40_INTERNAL_70a58834_4_k_cu_8792e86c_161234cuda3std6ranges3__45__cpo4cendE,@object
	.size		_ZN40_INTERNAL_70a58834_4_k_cu_8792e86c_161234cuda3std6ranges3__45__cpo4cendE,(_ZN40_INTERNAL_70a58834_4_k_cu_8792e86c_161234cuda3std3__420unreachable_sentinelE - _ZN40_INTERNAL_70a58834_4_k_cu_8792e86c_161234cuda3std6ranges3__45__cpo4cendE)
_ZN40_INTERNAL_70a58834_4_k_cu_8792e86c_161234cuda3std6ranges3__45__cpo4cendE:
	.zero		1
	.type		_ZN40_INTERNAL_70a58834_4_k_cu_8792e86c_161234cuda3std3__420unreachable_sentinelE,@object
	.size		_ZN40_INTERNAL_70a58834_4_k_cu_8792e86c_161234cuda3std3__420unreachable_sentinelE,(_ZN40_INTERNAL_70a58834_4_k_cu_8792e86c_161234cuda3std6ranges3__45__cpo5ssizeE - _ZN40_INTERNAL_70a58834_4_k_cu_8792e86c_161234cuda3std3__420unreachable_sentinelE)
_ZN40_INTERNAL_70a58834_4_k_cu_8792e86c_161234cuda3std3__420unreachable_sentinelE:
	.zero		1
	.type		_ZN40_INTERNAL_70a58834_4_k_cu_8792e86c_161234cuda3std6ranges3__45__cpo5ssizeE,@object
	.size		_ZN40_INTERNAL_70a58834_4_k_cu_8792e86c_161234cuda3std6ranges3__45__cpo5ssizeE,(_ZN40_INTERNAL_70a58834_4_k_cu_8792e86c_161236thrust24THRUST_300001_SM_1000_NS12placeholders3_10E - _ZN40_INTERNAL_70a58834_4_k_cu_8792e86c_161234cuda3std6ranges3__45__cpo5ssizeE)
_ZN40_INTERNAL_70a58834_4_k_cu_8792e86c_161234cuda3std6ranges3__45__cpo5ssizeE:
	.zero		1
	.type		_ZN40_INTERNAL_70a58834_4_k_cu_8792e86c_161236thrust24THRUST_300001_SM_1000_NS12placeholders3_10E,@object
	.size		_ZN40_INTERNAL_70a58834_4_k_cu_8792e86c_161236thrust24THRUST_300001_SM_1000_NS12placeholders3_10E,(_ZN40_INTERNAL_70a58834_4_k_cu_8792e86c_161234cuda3std3__45__cpo5crendE - _ZN40_INTERNAL_70a58834_4_k_cu_8792e86c_161236thrust24THRUST_300001_SM_1000_NS12placeholders3_10E)
_ZN40_INTERNAL_70a58834_4_k_cu_8792e86c_161236thrust24THRUST_300001_SM_1000_NS12placeholders3_10E:
	.zero		1
	.type		_ZN40_INTERNAL_70a58834_4_k_cu_8792e86c_161234cuda3std3__45__cpo5crendE,@object
	.size		_ZN40_INTERNAL_70a58834_4_k_cu_8792e86c_161234cuda3std3__45__cpo5crendE,(_ZN40_INTERNAL_70a58834_4_k_cu_8792e86c_161234cuda3std6ranges3__45__cpo4prevE - _ZN40_INTERNAL_70a58834_4_k_cu_8792e86c_161234cuda3std3__45__cpo5crendE)
_ZN40_INTERNAL_70a58834_4_k_cu_8792e86c_161234cuda3std3__45__cpo5crendE:
	.zero		1
	.type		_ZN40_INTERNAL_70a58834_4_k_cu_8792e86c_161234cuda3std6ranges3__45__cpo4prevE,@object
	.size		_ZN40_INTERNAL_70a58834_4_k_cu_8792e86c_161234cuda3std6ranges3__45__cpo4prevE,(_ZN40_INTERNAL_70a58834_4_k_cu_8792e86c_161234cuda3std6ranges3__45__cpo9iter_moveE - _ZN40_INTERNAL_70a58834_4_k_cu_8792e86c_161234cuda3std6ranges3__45__cpo4prevE)
_ZN40_INTERNAL_70a58834_4_k_cu_8792e86c_161234cuda3std6ranges3__45__cpo4prevE:
	.zero		1
	.type		_ZN40_INTERNAL_70a58834_4_k_cu_8792e86c_161234cuda3std6ranges3__45__cpo9iter_moveE,@object
	.size		_ZN40_INTERNAL_70a58834_4_k_cu_8792e86c_161234cuda3std6ranges3__45__cpo9iter_moveE,(_ZN40_INTERNAL_70a58834_4_k_cu_8792e86c_161236thrust24THRUST_300001_SM_1000_NS12placeholders2_2E - _ZN40_INTERNAL_70a58834_4_k_cu_8792e86c_161234cuda3std6ranges3__45__cpo9iter_moveE)
_ZN40_INTERNAL_70a58834_4_k_cu_8792e86c_161234cuda3std6ranges3__45__cpo9iter_moveE:
	.zero		1
	.type		_ZN40_INTERNAL_70a58834_4_k_cu_8792e86c_161236thrust24THRUST_300001_SM_1000_NS12placeholders2_2E,@object
	.size		_ZN40_INTERNAL_70a58834_4_k_cu_8792e86c_161236thrust24THRUST_300001_SM_1000_NS12placeholders2_2E,(_ZN40_INTERNAL_70a58834_4_k_cu_8792e86c_161236thrust24THRUST_300001_SM_1000_NS12placeholders2_4E - _ZN40_INTERNAL_70a58834_4_k_cu_8792e86c_161236thrust24THRUST_300001_SM_1000_NS12placeholders2_2E)
_ZN40_INTERNAL_70a58834_4_k_cu_8792e86c_161236thrust24THRUST_300001_SM_1000_NS12placeholders2_2E:
	.zero		1
	.type		_ZN40_INTERNAL_70a58834_4_k_cu_8792e86c_161236thrust24THRUST_300001_SM_1000_NS12placeholders2_4E,@object
	.size		_ZN40_INTERNAL_70a58834_4_k_cu_8792e86c_161236thrust24THRUST_300001_SM_1000_NS12placeholders2_4E,(_ZN40_INTERNAL_70a58834_4_k_cu_8792e86c_161234cuda3std3__45__cpo3endE - _ZN40_INTERNAL_70a58834_4_k_cu_8792e86c_161236thrust24THRUST_300001_SM_1000_NS12placeholders2_4E)
_ZN40_INTERNAL_70a58834_4_k_cu_8792e86c_161236thrust24THRUST_300001_SM_1000_NS12placeholders2_4E:
	.zero		1
	.type		_ZN40_INTERNAL_70a58834_4_k_cu_8792e86c_161234cuda3std3__45__cpo3endE,@object
	.size		_ZN40_INTERNAL_70a58834_4_k_cu_8792e86c_161234cuda3std3__45__cpo3endE,(_ZN40_INTERNAL_70a58834_4_k_cu_8792e86c_161234cuda3std6ranges3__45__cpo3endE - _ZN40_INTERNAL_70a58834_4_k_cu_8792e86c_161234cuda3std3__45__cpo3endE)
_ZN40_INTERNAL_70a58834_4_k_cu_8792e86c_161234cuda3std3__45__cpo3endE:
	.zero		1
	.type		_ZN40_INTERNAL_70a58834_4_k_cu_8792e86c_161234cuda3std6ranges3__45__cpo3endE,@object
	.size		_ZN40_INTERNAL_70a58834_4_k_cu_8792e86c_161234cuda3std6ranges3__45__cpo3endE,(_ZN40_INTERNAL_70a58834_4_k_cu_8792e86c_161234cuda3std3__419piecewise_constructE - _ZN40_INTERNAL_70a58834_4_k_cu_8792e86c_161234cuda3std6ranges3__45__cpo3endE)
_ZN40_INTERNAL_70a58834_4_k_cu_8792e86c_161234cuda3std6ranges3__45__cpo3endE:
	.zero		1
	.type		_ZN40_INTERNAL_70a58834_4_k_cu_8792e86c_161234cuda3std3__419piecewise_constructE,@object
	.size		_ZN40_INTERNAL_70a58834_4_k_cu_8792e86c_161234cuda3std3__419piecewise_constructE,(_ZN40_INTERNAL_70a58834_4_k_cu_8792e86c_161234cuda3std6ranges3__45__cpo5cdataE - _ZN40_INTERNAL_70a58834_4_k_cu_8792e86c_161234cuda3std3__419piecewise_constructE)
_ZN40_INTERNAL_70a58834_4_k_cu_8792e86c_161234cuda3std3__419piecewise_constructE:
	.zero		1
	.type		_ZN40_INTERNAL_70a58834_4_k_cu_8792e86c_161234cuda3std6ranges3__45__cpo5cdataE,@object
	.size		_ZN40_INTERNAL_70a58834_4_k_cu_8792e86c_161234cuda3std6ranges3__45__cpo5cdataE,(_ZN40_INTERNAL_70a58834_4_k_cu_8792e86c_161236thrust24THRUST_300001_SM_1000_NS12placeholders2_8E - _ZN40_INTERNAL_70a58834_4_k_cu_8792e86c_161234cuda3std6ranges3__45__cpo5cdataE)
_ZN40_INTERNAL_70a58834_4_k_cu_8792e86c_161234cuda3std6ranges3__45__cpo5cdataE:
	.zero		1
	.type		_ZN40_INTERNAL_70a58834_4_k_cu_8792e86c_161236thrust24THRUST_300001_SM_1000_NS12placeholders2_8E,@object
	.size		_ZN40_INTERNAL_70a58834_4_k_cu_8792e86c_161236thrust24THRUST_300001_SM_1000_NS12placeholders2_8E,(_ZN40_INTERNAL_70a58834_4_k_cu_8792e86c_161234cuda3std3__45__cpo4rendE - _ZN40_INTERNAL_70a58834_4_k_cu_8792e86c_161236thrust24THRUST_300001_SM_1000_NS12placeholders2_8E)
_ZN40_INTERNAL_70a58834_4_k_cu_8792e86c_161236thrust24THRUST_300001_SM_1000_NS12placeholders2_8E:
	.zero		1
	.type		_ZN40_INTERNAL_70a58834_4_k_cu_8792e86c_161234cuda3std3__45__cpo4rendE,@object
	.size		_ZN40_INTERNAL_70a58834_4_k_cu_8792e86c_161234cuda3std3__45__cpo4rendE,(_ZN40_INTERNAL_70a58834_4_k_cu_8792e86c_161234cuda3std6ranges3__45__cpo9iter_swapE - _ZN40_INTERNAL_70a58834_4_k_cu_8792e86c_161234cuda3std3__45__cpo4rendE)
_ZN40_INTERNAL_70a58834_4_k_cu_8792e86c_161234cuda3std3__45__cpo4rendE:
	.zero		1
	.type		_ZN40_INTERNAL_70a58834_4_k_cu_8792e86c_161234cuda3std6ranges3__45__cpo9iter_swapE,@object
	.size		_ZN40_INTERNAL_70a58834_4_k_cu_8792e86c_161234cuda3std6ranges3__45__cpo9iter_swapE,(_ZN40_INTERNAL_70a58834_4_k_cu_8792e86c_161234cuda3std3__48unexpectE - _ZN40_INTERNAL_70a58834_4_k_cu_8792e86c_161234cuda3std6ranges3__45__cpo9iter_swapE)
_ZN40_INTERNAL_70a58834_4_k_cu_8792e86c_161234cuda3std6ranges3__45__cpo9iter_swapE:
	.zero		1
	.type		_ZN40_INTERNAL_70a58834_4_k_cu_8792e86c_161234cuda3std3__48unexpectE,@object
	.size		_ZN40_INTERNAL_70a58834_4_k_cu_8792e86c_161234cuda3std3__48unexpectE,(_ZN40_INTERNAL_70a58834_4_k_cu_8792e86c_161236thrust24THRUST_300001_SM_1000_NS6system6detail10sequential3seqE - _ZN40_INTERNAL_70a58834_4_k_cu_8792e86c_161234cuda3std3__48unexpectE)
_ZN40_INTERNAL_70a58834_4_k_cu_8792e86c_161234cuda3std3__48unexpectE:
	.zero		1
	.type		_ZN40_INTERNAL_70a58834_4_k_cu_8792e86c_161236thrust24THRUST_300001_SM_1000_NS6system6detail10sequential3seqE,@object
	.size		_ZN40_INTERNAL_70a58834_4_k_cu_8792e86c_161236thrust24THRUST_300001_SM_1000_NS6system6detail10sequential3seqE,(.L_29 - _ZN40_INTERNAL_70a58834_4_k_cu_8792e86c_161236thrust24THRUST_300001_SM_1000_NS6system6detail10sequential3seqE)
_ZN40_INTERNAL_70a58834_4_k_cu_8792e86c_161236thrust24THRUST_300001_SM_1000_NS6system6detail10sequential3seqE:
	.zero		1
.L_29:


//--------------------- .nv.constant0._ZN3cub18CUB_300001_SM_10006detail11EmptyKernelIvEEvv --------------------------
	.section	.nv.constant0._ZN3cub18CUB_300001_SM_10006detail11EmptyKernelIvEEvv,"a",@progbits
	.sectionflags	@""
	.align	4
.nv.constant0._ZN3cub18CUB_300001_SM_10006detail11EmptyKernelIvEEvv:
	.zero		896


//--------------------- SYMBOLS --------------------------

	.type		.nv.reservedSmem.offset0,@object
	.size		.nv.reservedSmem.offset0,0x4
